	.headerflags	@"EF_CUDA_TEXMODE_UNIFIED EF_CUDA_64BIT_ADDRESS EF_CUDA_ACCELERATORS EF_CUDA_SM90 EF_CUDA_VIRTUAL_SM(EF_CUDA_SM90)"
	.elftype	@"ET_EXEC"


//--------------------- .nv.info                  --------------------------
	.section	.nv.info,"",@"SHT_CUDA_INFO"
	.align	4


	//----- nvinfo : EIATTR_REGCOUNT
	.align		4
        /*0000*/ 	.byte	0x04, 0x2f
        /*0002*/ 	.short	(.L_1 - .L_0)
	.align		4
.L_0:
        /*0004*/ 	.word	index@(triton_poi_fused_0)
        /*0008*/ 	.word	0x0000001e


	//----- nvinfo : EIATTR_MIN_STACK_SIZE
	.align		4
.L_1:
        /*000c*/ 	.byte	0x04, 0x12
        /*000e*/ 	.short	(.L_3 - .L_2)
	.align		4
.L_2:
        /*0010*/ 	.word	index@(triton_poi_fused_0)
        /*0014*/ 	.word	0x00000000


	//----- nvinfo : EIATTR_FRAME_SIZE
	.align		4
.L_3:
        /*0018*/ 	.byte	0x04, 0x11
        /*001a*/ 	.short	(.L_5 - .L_4)
	.align		4
.L_4:
        /*001c*/ 	.word	index@(triton_poi_fused_0)
        /*0020*/ 	.word	0x00000000


	//----- nvinfo : EIATTR_MIN_STACK_SIZE
	.align		4
.L_5:
        /*0024*/ 	.byte	0x04, 0x12
        /*0026*/ 	.short	(.L_7 - .L_6)
	.align		4
.L_6:
        /*0028*/ 	.word	index@(triton_poi_fused_0)
        /*002c*/ 	.word	0x00000000
.L_7:


//--------------------- .nv.info.triton_poi_fused_0 --------------------------
	.section	.nv.info.triton_poi_fused_0,"",@"SHT_CUDA_INFO"
	.sectionflags	@""
	.align	4


	//----- nvinfo : EIATTR_CUDA_API_VERSION
	.align		4
        /*0000*/ 	.byte	0x04, 0x37
        /*0002*/ 	.short	(.L_9 - .L_8)
.L_8:
        /*0004*/ 	.word	0x0000007c


	//----- nvinfo : EIATTR_KPARAM_INFO
	.align		4
.L_9:
        /*0008*/ 	.byte	0x04, 0x17
        /*000a*/ 	.short	(.L_11 - .L_10)
.L_10:
        /*000c*/ 	.word	0x00000000
        /*0010*/ 	.short	0x0003
        /*0012*/ 	.short	0x0014
        /*0014*/ 	.byte	0x00, 0xf0, 0x11, 0x00


	//----- nvinfo : EIATTR_KPARAM_INFO
	.align		4
.L_11:
        /*0018*/ 	.byte	0x04, 0x17
        /*001a*/ 	.short	(.L_13 - .L_12)
.L_12:
        /*001c*/ 	.word	0x00000000
        /*0020*/ 	.short	0x0002
        /*0022*/ 	.short	0x0010
        /*0024*/ 	.byte	0x00, 0xf0, 0x11, 0x00


	//----- nvinfo : EIATTR_KPARAM_INFO
	.align		4
.L_13:
        /*0028*/ 	.byte	0x04, 0x17
        /*002a*/ 	.short	(.L_15 - .L_14)
.L_14:
        /*002c*/ 	.word	0x00000000
        /*0030*/ 	.short	0x0001
        /*0032*/ 	.short	0x0008
        /*0034*/ 	.byte	0x00, 0xf4, 0x21, 0x00


	//----- nvinfo : EIATTR_KPARAM_INFO
	.align		4
.L_15:
        /*0038*/ 	.byte	0x04, 0x17
        /*003a*/ 	.short	(.L_17 - .L_16)
.L_16:
        /*003c*/ 	.word	0x00000000
        /*0040*/ 	.short	0x0000
        /*0042*/ 	.short	0x0000
        /*0044*/ 	.byte	0x00, 0xf4, 0x21, 0x00


	//----- nvinfo : EIATTR_SPARSE_MMA_MASK
	.align		4
.L_17:
        /*0048*/ 	.byte	0x03, 0x50
        /*004a*/ 	.short	0x0000


	//----- nvinfo : EIATTR_MAXREG_COUNT
	.align		4
        /*004c*/ 	.byte	0x03, 0x1b
        /*004e*/ 	.short	0x00ff


	//----- nvinfo : EIATTR_EXIT_INSTR_OFFSETS
	.align		4
        /*0050*/ 	.byte	0x04, 0x1c
        /*0052*/ 	.short	(.L_19 - .L_18)


	//   ....[0]....
.L_18:
        /*0054*/ 	.word	0x00000610


	//   ....[1]....
        /*0058*/ 	.word	0x00000660


	//----- nvinfo : EIATTR_REQNTID
	.align		4
.L_19:
        /*005c*/ 	.byte	0x04, 0x10
        /*005e*/ 	.short	(.L_21 - .L_20)
.L_20:
        /*0060*/ 	.word	0x00000080
        /*0064*/ 	.word	0x00000001
        /*0068*/ 	.word	0x00000001


	//----- nvinfo : EIATTR_CBANK_PARAM_SIZE
	.align		4
.L_21:
        /*006c*/ 	.byte	0x03, 0x19
        /*006e*/ 	.short	0x0018


	//----- nvinfo : EIATTR_PARAM_CBANK
	.align		4
        /*0070*/ 	.byte	0x04, 0x0a
        /*0072*/ 	.short	(.L_23 - .L_22)
	.align		4
.L_22:
        /*0074*/ 	.word	index@(.nv.constant0.triton_poi_fused_0)
        /*0078*/ 	.short	0x0210
        /*007a*/ 	.short	0x0018


	//----- nvinfo : EIATTR_SW_WAR
	.align		4
.L_23:
        /*007c*/ 	.byte	0x04, 0x36
        /*007e*/ 	.short	(.L_25 - .L_24)
.L_24:
        /*0080*/ 	.word	0x00000008
.L_25:


//--------------------- .nv.callgraph             --------------------------
	.section	.nv.callgraph,"",@"SHT_CUDA_CALLGRAPH"
	.align	4
	.sectionentsize	8
	.align		4
        /*0000*/ 	.word	0x00000000
	.align		4
        /*0004*/ 	.word	0xffffffff
	.align		4
        /*0008*/ 	.word	0x00000000
	.align		4
        /*000c*/ 	.word	0xfffffffe
	.align		4
        /*0010*/ 	.word	0x00000000
	.align		4
        /*0014*/ 	.word	0xfffffffd
	.align		4
        /*0018*/ 	.word	0x00000000
	.align		4
        /*001c*/ 	.word	0xfffffffc


//--------------------- .text.triton_poi_fused_0  --------------------------
	.section	.text.triton_poi_fused_0,"ax",@progbits
	.sectionflags	@"SHF_BARRIERS=1"
	.align	128
        .global         triton_poi_fused_0
        .type           triton_poi_fused_0,@function
        .size           triton_poi_fused_0,(.L_x_1 - triton_poi_fused_0)
        .other          triton_poi_fused_0,@"STO_CUDA_ENTRY STV_DEFAULT"
triton_poi_fused_0:
.text.triton_poi_fused_0:
[----:B------:R-:W0:Y:S01]  /*0000*/  LDC R1, c[0x0][0x28] ;  /* 0x00000a00ff017b82 */ /* 0x000e220000000800 */
[----:B------:R-:W1:Y:S07]  /*0010*/  S2R R0, SR_CTAID.X ;  /* 0x0000000000007919 */ /* 0x000e6e0000002500 */
[----:B------:R-:W2:Y:S01]  /*0020*/  LDC.64 R14, c[0x0][0x210] ;  /* 0x00008400ff0e7b82 */ /* 0x000ea20000000a00 */
[----:B------:R-:W-:Y:S01]  /*0030*/  IMAD.MOV.U32 R19, RZ, RZ, RZ ;  /* 0x000000ffff137224 */ /* 0x000fe200078e00ff */
[----:B------:R-:W-:Y:S01]  /*0040*/  ULDC.64 UR6, c[0x0][0x208] ;  /* 0x0000820000067ab9 */ /* 0x000fe20000000a00 */
[----:B------:R-:W3:Y:S01]  /*0050*/  S2R R17, SR_TID.X ;  /* 0x0000000000117919 */ /* 0x000ee20000002100 */
[----:B------:R-:W4:Y:S01]  /*0060*/  S2R R18, SR_CTAID.Y ;  /* 0x0000000000127919 */ /* 0x000f220000002600 */
[----:B------:R-:W-:-:S02]  /*0070*/  IMAD.MOV.U32 R20, RZ, RZ, RZ ;  /* 0x000000ffff147224 */ /* 0x000fc400078e00ff */
[----:B-1----:R-:W-:Y:S01]  /*0080*/  IMAD.SHL.U32 R0, R0, 0x20, RZ ;  /* 0x0000002000007824 */ /* 0x002fe200078e00ff */
[----:B---3--:R-:W-:-:S04]  /*0090*/  SHF.R.U32.HI R21, RZ, 0x5, R17 ;  /* 0x00000005ff157819 */ /* 0x008fc80000011611 */
[----:B------:R-:W-:Y:S01]  /*00a0*/  LOP3.LUT R6, R0, 0x1f, R17, 0xf8, !PT ;  /* 0x0000001f00067812 */ /* 0x000fe200078ef811 */
[----:B----4-:R-:W-:Y:S01]  /*00b0*/  IMAD.SHL.U32 R16, R18, 0x20, RZ ;  /* 0x0000002012107824 */ /* 0x010fe200078e00ff */
[----:B------:R-:W-:Y:S02]  /*00c0*/  SGXT.U32 R21, R21, 0x2 ;  /* 0x000000021515781a */ /* 0x000fe40000000000 */
[----:B------:R-:W-:Y:S02]  /*00d0*/  ISETP.GE.AND P0, PT, R6, 0x19, PT ;  /* 0x000000190600780c */ /* 0x000fe40003f06270 */
[----:B------:R-:W-:Y:S02]  /*00e0*/  LOP3.LUT R2, R16, R21, RZ, 0xfc, !PT ;  /* 0x0000001510027212 */ /* 0x000fe400078efcff */
[----:B------:R-:W-:Y:S02]  /*00f0*/  LOP3.LUT R3, R16, 0x4, R21, 0xfe, !PT ;  /* 0x0000000410037812 */ /* 0x000fe400078efe15 */
[----:B------:R-:W-:Y:S01]  /*0100*/  LOP3.LUT R4, R16, 0x8, R21, 0xfe, !PT ;  /* 0x0000000810047812 */ /* 0x000fe200078efe15 */
[--C-:B------:R-:W-:Y:S01]  /*0110*/  IMAD R27, R2, 0x19, R6.reuse ;  /* 0x00000019021b7824 */ /* 0x100fe200078e0206 */
[----:B------:R-:W-:Y:S01]  /*0120*/  LOP3.LUT R7, R16, 0xc, R21, 0xfe, !PT ;  /* 0x0000000c10077812 */ /* 0x000fe200078efe15 */
[--C-:B------:R-:W-:Y:S01]  /*0130*/  IMAD R3, R3, 0x19, R6.reuse ;  /* 0x0000001903037824 */ /* 0x100fe200078e0206 */
[----:B------:R-:W-:Y:S01]  /*0140*/  LOP3.LUT R9, R16, 0x10, R21, 0xfe, !PT ;  /* 0x0000001010097812 */ /* 0x000fe200078efe15 */
[--C-:B------:R-:W-:Y:S01]  /*0150*/  IMAD R5, R4, 0x19, R6.reuse ;  /* 0x0000001904057824 */ /* 0x100fe200078e0206 */
[----:B------:R-:W-:Y:S01]  /*0160*/  LOP3.LUT R11, R16, 0x14, R21, 0xfe, !PT ;  /* 0x00000014100b7812 */ /* 0x000fe200078efe15 */
[----:B------:R-:W-:Y:S01]  /*0170*/  IMAD R7, R7, 0x19, R6 ;  /* 0x0000001907077824 */ /* 0x000fe200078e0206 */
[----:B------:R-:W-:Y:S01]  /*0180*/  LOP3.LUT R13, R16, 0x18, R21, 0xfe, !PT ;  /* 0x00000018100d7812 */ /* 0x000fe200078efe15 */
[----:B--2---:R-:W-:Y:S01]  /*0190*/  IMAD.WIDE R26, R27, 0x4, R14 ;  /* 0x000000041b1a7825 */ /* 0x004fe200078e020e */
[----:B------:R-:W-:-:S03]  /*01a0*/  LOP3.LUT R23, R16, 0x1c, R21, 0xfe, !PT ;  /* 0x0000001c10177812 */ /* 0x000fc600078efe15 */
[--C-:B------:R-:W-:Y:S01]  /*01b0*/  IMAD R9, R9, 0x19, R6.reuse ;  /* 0x0000001909097824 */ /* 0x100fe200078e0206 */
[----:B------:R1:W2:Y:S01]  /*01c0*/  @!P0 LDG.E.EL R19, desc[UR6][R26.64] ;  /* 0x000000061a138981 */ /* 0x0002a2000c2e1900 */
[--C-:B------:R-:W-:Y:S02]  /*01d0*/  IMAD R11, R11, 0x19, R6.reuse ;  /* 0x000000190b0b7824 */ /* 0x100fe400078e0206 */
[--C-:B------:R-:W-:Y:S02]  /*01e0*/  IMAD R13, R13, 0x19, R6.reuse ;  /* 0x000000190d0d7824 */ /* 0x100fe400078e0206 */
[----:B------:R-:W-:Y:S02]  /*01f0*/  IMAD R23, R23, 0x19, R6 ;  /* 0x0000001917177824 */ /* 0x000fe400078e0206 */
[----:B------:R-:W-:Y:S01]  /*0200*/  IMAD.WIDE R2, R3, 0x4, R14 ;  /* 0x0000000403027825 */ /* 0x000fe200078e020e */
[----:B------:R-:W-:-:S03]  /*0210*/  CS2R R24, SRZ ;  /* 0x0000000000187805 */ /* 0x000fc6000001ff00 */
[--C-:B------:R-:W-:Y:S01]  /*0220*/  IMAD.WIDE R4, R5, 0x4, R14.reuse ;  /* 0x0000000405047825 */ /* 0x100fe200078e020e */
[----:B-1----:R-:W-:Y:S01]  /*0230*/  CS2R R26, SRZ ;  /* 0x00000000001a7805 */ /* 0x002fe2000001ff00 */
[----:B------:R1:W3:Y:S02]  /*0240*/  @!P0 LDG.E.EL R20, desc[UR6][R2.64] ;  /* 0x0000000602148981 */ /* 0x0002e4000c2e1900 */
[----:B------:R-:W-:-:S04]  /*0250*/  IMAD.WIDE R6, R7, 0x4, R14 ;  /* 0x0000000407067825 */ /* 0x000fc800078e020e */
[--C-:B------:R-:W-:Y:S01]  /*0260*/  IMAD.WIDE R8, R9, 0x4, R14.reuse ;  /* 0x0000000409087825 */ /* 0x100fe200078e020e */
[----:B------:R-:W4:Y:S03]  /*0270*/  @!P0 LDG.E.EL R24, desc[UR6][R6.64] ;  /* 0x0000000606188981 */ /* 0x000f26000c2e1900 */
[----:B------:R-:W-:-:S04]  /*0280*/  IMAD.WIDE R10, R11, 0x4, R14 ;  /* 0x000000040b0a7825 */ /* 0x000fc800078e020e */
[--C-:B------:R-:W-:Y:S01]  /*0290*/  IMAD.WIDE R12, R13, 0x4, R14.reuse ;  /* 0x000000040d0c7825 */ /* 0x100fe200078e020e */
[----:B------:R-:W5:Y:S03]  /*02a0*/  @!P0 LDG.E.EL R25, desc[UR6][R10.64] ;  /* 0x000000060a198981 */ /* 0x000f66000c2e1900 */
[----:B------:R-:W-:Y:S01]  /*02b0*/  IMAD.WIDE R14, R23, 0x4, R14 ;  /* 0x00000004170e7825 */ /* 0x000fe200078e020e */
[----:B------:R-:W5:Y:S03]  /*02c0*/  @!P0 LDG.E.EL R27, desc[UR6][R12.64] ;  /* 0x000000060c1b8981 */ /* 0x000f66000c2e1900 */
[----:B------:R-:W-:Y:S01]  /*02d0*/  IMAD.MOV.U32 R22, RZ, RZ, RZ ;  /* 0x000000ffff167224 */ /* 0x000fe200078e00ff */
[----:B------:R-:W5:Y:S01]  /*02e0*/  @!P0 LDG.E.EL R26, desc[UR6][R14.64] ;  /* 0x000000060e1a8981 */ /* 0x000f62000c2e1900 */
[----:B------:R-:W-:-:S04]  /*02f0*/  IMAD.MOV.U32 R23, RZ, RZ, RZ ;  /* 0x000000ffff177224 */ /* 0x000fc800078e00ff */
[----:B------:R1:W5:Y:S04]  /*0300*/  @!P0 LDG.E.EL R22, desc[UR6][R4.64] ;  /* 0x0000000604168981 */ /* 0x000368000c2e1900 */
[----:B------:R1:W5:Y:S01]  /*0310*/  @!P0 LDG.E.EL R23, desc[UR6][R8.64] ;  /* 0x0000000608178981 */ /* 0x000362000c2e1900 */
[----:B------:R-:W1:Y:S02]  /*0320*/  S2UR UR5, SR_CgaCtaId ;  /* 0x00000000000579c3 */ /* 0x000e640000008800 */
[----:B-1----:R-:W-:Y:S01]  /*0330*/  IMAD.SHL.U32 R2, R17, 0x20, RZ ;  /* 0x0000002011027824 */ /* 0x002fe200078e00ff */
[----:B------:R-:W-:-:S04]  /*0340*/  UMOV UR4, 0x400 ;  /* 0x0000040000047882 */ /* 0x000fc80000000000 */
[----:B------:R-:W-:-:S04]  /*0350*/  LOP3.LUT R2, R2, 0x3e0, RZ, 0xc0, !PT ;  /* 0x000003e002027812 */ /* 0x000fc800078ec0ff */
[----:B------:R-:W-:-:S04]  /*0360*/  LOP3.LUT R21, R2, R21, RZ, 0xfc, !PT ;  /* 0x0000001502157212 */ /* 0x000fc800078efcff */
[----:B------:R-:W-:Y:S01]  /*0370*/  LEA.HI R21, R2, R21, RZ, 0x1d ;  /* 0x0000001502157211 */ /* 0x000fe200078fe8ff */
[----:B0-----:R-:W-:-:S06]  /*0380*/  UPRMT UR4, UR5, 0x654, UR4 ;  /* 0x0000065405047896 */ /* 0x001fcc0008000004 */
[----:B------:R-:W-:Y:S01]  /*0390*/  LEA R21, R21, UR4, 0x2 ;  /* 0x0000000415157c11 */ /* 0x000fe2000f8e10ff */
[----:B------:R-:W-:Y:S01]  /*03a0*/  IMAD.SHL.U32 R3, R17, 0x4, RZ ;  /* 0x0000000411037824 */ /* 0x000fe200078e00ff */
[----:B------:R-:W-:-:S04]  /*03b0*/  SHF.R.U32.HI R2, RZ, 0x1, R17 ;  /* 0x00000001ff027819 */ /* 0x000fc80000011611 */
[----:B------:R-:W-:Y:S02]  /*03c0*/  LOP3.LUT R5, R2, 0x3c, RZ, 0xc0, !PT ;  /* 0x0000003c02057812 */ /* 0x000fe400078ec0ff */
[----:B------:R-:W-:-:S05]  /*03d0*/  LOP3.LUT R8, R3, 0x1fc, RZ, 0xc0, !PT ;  /* 0x000001fc03087812 */ /* 0x000fca00078ec0ff */
[----:B------:R-:W-:Y:S01]  /*03e0*/  IMAD.IADD R5, R8, 0x1, R5 ;  /* 0x0000000108057824 */ /* 0x000fe200078e0205 */
[----:B------:R-:W-:-:S04]  /*03f0*/  SHF.R.S32.HI R18, RZ, 0x1a, R18 ;  /* 0x0000001aff127819 */ /* 0x000fc80000011412 */
[----:B------:R-:W-:Y:S02]  /*0400*/  LEA R5, R5, UR4, 0x2 ;  /* 0x0000000405057c11 */ /* 0x000fe4000f8e10ff */
[----:B------:R-:W-:Y:S02]  /*0410*/  LOP3.LUT R16, R16, 0x1c, R3, 0xf8, !PT ;  /* 0x0000001c10107812 */ /* 0x000fe400078ef803 */
[----:B------:R-:W-:-:S04]  /*0420*/  SGXT R3, R18, 0x1 ;  /* 0x000000011203781a */ /* 0x000fc80000000200 */
[----:B------:R-:W-:Y:S02]  /*0430*/  LEA.HI R10, R3, R16, RZ, 0x5 ;  /* 0x00000010030a7211 */ /* 0x000fe400078f28ff */
[----:B------:R-:W0:Y:S02]  /*0440*/  LDC.64 R2, c[0x0][0x218] ;  /* 0x00008600ff027b82 */ /* 0x000e240000000a00 */
[----:B------:R-:W-:Y:S02]  /*0450*/  LOP3.LUT R9, R10, 0xffffffe0, RZ, 0xc0, !PT ;  /* 0xffffffe00a097812 */ /* 0x000fe400078ec0ff */
[----:B------:R-:W-:-:S03]  /*0460*/  SHF.R.U32.HI R17, RZ, 0x3, R17 ;  /* 0x00000003ff117819 */ /* 0x000fc60000011611 */
[----:B------:R-:W-:Y:S01]  /*0470*/  IMAD.IADD R11, R16, 0x1, -R9 ;  /* 0x00000001100b7824 */ /* 0x000fe200078e0a09 */
[----:B------:R-:W-:Y:S02]  /*0480*/  SGXT.U32 R9, R17, 0x4 ;  /* 0x000000041109781a */ /* 0x000fe40000000000 */
[----:B------:R-:W-:Y:S02]  /*0490*/  LOP3.LUT R12, R8, 0x200, RZ, 0xfc, !PT ;  /* 0x00000200080c7812 */ /* 0x000fe400078efcff */
[----:B------:R-:W-:Y:S02]  /*04a0*/  LOP3.LUT R9, R0, R9, RZ, 0xfc, !PT ;  /* 0x0000000900097212 */ /* 0x000fe400078efcff */
[----:B------:R-:W-:Y:S02]  /*04b0*/  SHF.R.S32.HI R10, RZ, 0x5, R10 ;  /* 0x00000005ff0a7819 */ /* 0x000fe4000001140a */
[C---:B------:R-:W-:Y:S02]  /*04c0*/  LOP3.LUT R0, R9.reuse, 0x10, RZ, 0xfc, !PT ;  /* 0x0000001009007812 */ /* 0x040fe400078efcff */
[----:B------:R-:W-:Y:S01]  /*04d0*/  SHF.R.U32.HI R12, RZ, 0x3, R12 ;  /* 0x00000003ff0c7819 */ /* 0x000fe2000001160c */
[----:B------:R-:W-:Y:S01]  /*04e0*/  IMAD R10, R10, 0x320, R11 ;  /* 0x000003200a0a7824 */ /* 0x000fe200078e020b */
[----:B------:R-:W-:-:S02]  /*04f0*/  ISETP.GE.AND P1, PT, R9, 0x19, PT ;  /* 0x000000190900780c */ /* 0x000fc40003f26270 */
[----:B------:R-:W-:Y:S02]  /*0500*/  ISETP.GE.AND P0, PT, R0, 0x19, PT ;  /* 0x000000190000780c */ /* 0x000fe40003f06270 */
[----:B------:R-:W-:Y:S01]  /*0510*/  LOP3.LUT R11, R12, 0x7c, RZ, 0xc0, !PT ;  /* 0x0000007c0c0b7812 */ /* 0x000fe200078ec0ff */
[----:B------:R-:W-:-:S04]  /*0520*/  IMAD R9, R9, 0x20, R10 ;  /* 0x0000002009097824 */ /* 0x000fc800078e020a */
[----:B------:R-:W-:Y:S02]  /*0530*/  IMAD.IADD R11, R8, 0x1, R11 ;  /* 0x00000001080b7824 */ /* 0x000fe400078e020b */
[----:B0-----:R-:W-:-:S03]  /*0540*/  IMAD.WIDE R8, R9, 0x4, R2 ;  /* 0x0000000409087825 */ /* 0x001fc600078e0202 */
[----:B------:R-:W-:Y:S01]  /*0550*/  LEA R11, R11, UR4, 0x2 ;  /* 0x000000040b0b7c11 */ /* 0x000fe2000f8e10ff */
[----:B--2---:R-:W-:Y:S04]  /*0560*/  STS [R21], R19 ;  /* 0x0000001315007388 */ /* 0x004fe80000000800 */
[----:B---3--:R-:W-:Y:S04]  /*0570*/  STS [R21+0x10], R20 ;  /* 0x0000101415007388 */ /* 0x008fe80000000800 */
[----:B----4-:R-:W-:Y:S04]  /*0580*/  STS [R21+0x30], R24 ;  /* 0x0000301815007388 */ /* 0x010fe80000000800 */
[----:B-----5:R-:W-:Y:S04]  /*0590*/  STS [R21+0x50], R25 ;  /* 0x0000501915007388 */ /* 0x020fe80000000800 */
[----:B------:R-:W-:Y:S04]  /*05a0*/  STS [R21+0x60], R27 ;  /* 0x0000601b15007388 */ /* 0x000fe80000000800 */
[----:B------:R-:W-:Y:S04]  /*05b0*/  STS [R21+0x70], R26 ;  /* 0x0000701a15007388 */ /* 0x000fe80000000800 */
[----:B------:R-:W-:Y:S04]  /*05c0*/  STS [R21+0x20], R22 ;  /* 0x0000201615007388 */ /* 0x000fe80000000800 */
[----:B------:R-:W-:Y:S01]  /*05d0*/  STS [R21+0x40], R23 ;  /* 0x0000401715007388 */ /* 0x000fe20000000800 */
[----:B------:R-:W-:Y:S06]  /*05e0*/  BAR.SYNC.DEFER_BLOCKING 0x0 ;  /* 0x0000000000007b1d */ /* 0x000fec0000010000 */
[----:B------:R-:W0:Y:S04]  /*05f0*/  LDS.128 R4, [R5] ;  /* 0x0000000005047984 */ /* 0x000e280000000c00 */
[----:B0-----:R0:W-:Y:S02]  /*0600*/  @!P1 STG.E.128 desc[UR6][R8.64], R4 ;  /* 0x0000000408009986 */ /* 0x0011e4000c101d06 */
[----:B0-----:R-:W-:Y:S05]  /*0610*/  @P0 EXIT ;  /* 0x000000000000094d */ /* 0x001fea0003800000 */
[----:B------:R-:W1:Y:S01]  /*0620*/  LDS.128 R12, [R11+0x800] ;  /* 0x000800000b0c7984 */ /* 0x000e620000000c00 */
[----:B0-----:R-:W-:-:S04]  /*0630*/  IMAD R5, R0, 0x20, R10 ;  /* 0x0000002000057824 */ /* 0x001fc800078e020a */
[----:B------:R-:W-:-:S05]  /*0640*/  IMAD.WIDE R2, R5, 0x4, R2 ;  /* 0x0000000405027825 */ /* 0x000fca00078e0202 */
[----:B-1----:R-:W-:Y:S01]  /*0650*/  STG.E.128 desc[UR6][R2.64], R12 ;  /* 0x0000000c02007986 */ /* 0x002fe2000c101d06 */
[----:B------:R-:W-:Y:S05]  /*0660*/  EXIT ;  /* 0x000000000000794d */ /* 0x000fea0003800000 */
.L_x_0:
[----:B------:R-:W-:-:S00]  /*0670*/  BRA `(.L_x_0) ;  /* 0xfffffffc00fc7947 */ /* 0x000fc0000383ffff */
[----:B------:R-:W-:-:S00]  /*0680*/  NOP ;  /* 0x0000000000007918 */ /* 0x000fc00000000000 */
[----:B------:R-:W-:-:S00]  /*0690*/  NOP ;  /* 0x0000000000007918 */ /* 0x000fc00000000000 */
[----:B------:R-:W-:-:S00]  /*06a0*/  NOP ;  /* 0x0000000000007918 */ /* 0x000fc00000000000 */
[----:B------:R-:W-:-:S00]  /*06b0*/  NOP ;  /* 0x0000000000007918 */ /* 0x000fc00000000000 */
[----:B------:R-:W-:-:S00]  /*06c0*/  NOP ;  /* 0x0000000000007918 */ /* 0x000fc00000000000 */
[----:B------:R-:W-:-:S00]  /*06d0*/  NOP ;  /* 0x0000000000007918 */ /* 0x000fc00000000000 */
[----:B------:R-:W-:-:S00]  /*06e0*/  NOP ;  /* 0x0000000000007918 */ /* 0x000fc00000000000 */
[----:B------:R-:W-:-:S00]  /*06f0*/  NOP ;  /* 0x0000000000007918 */ /* 0x000fc00000000000 */
.L_x_1:


//--------------------- .nv.shared.triton_poi_fused_0 --------------------------
	.section	.nv.shared.triton_poi_fused_0,"aw",@nobits
	.sectionflags	@""
	.align	16
	.zero		1024


//--------------------- .nv.constant0.triton_poi_fused_0 --------------------------
	.section	.nv.constant0.triton_poi_fused_0,"a",@progbits
	.sectionflags	@""
	.align	4
.nv.constant0.triton_poi_fused_0:
	.zero		552
